//
// Generated by NVIDIA NVVM Compiler
//
// Compiler Build ID: CL-36424714
// Cuda compilation tools, release 13.0, V13.0.88
// Based on NVVM 20.0.0
//

.version 9.0
.target sm_100
.address_size 64

	// .globl	_Z4swapPii

.visible .entry _Z4swapPii(
	.param .u64 .ptr .align 1 _Z4swapPii_param_0,
	.param .u32 _Z4swapPii_param_1
)
{
	.reg .pred 	%p<6>;
	.reg .b32 	%r<18>;
	.reg .b64 	%rd<5>;

	ld.param.u64 	%rd1, [_Z4swapPii_param_0];
	ld.param.u32 	%r4, [_Z4swapPii_param_1];
	mov.u32 	%r5, %ctaid.y;
	mov.u32 	%r6, %ntid.y;
	mov.u32 	%r7, %tid.y;
	mad.lo.s32 	%r1, %r5, %r6, %r7;
	mov.u32 	%r8, %ctaid.x;
	mov.u32 	%r9, %ntid.x;
	mov.u32 	%r10, %tid.x;
	mad.lo.s32 	%r11, %r8, %r9, %r10;
	max.s32 	%r12, %r1, %r11;
	setp.ge.s32 	%p1, %r12, %r4;
	and.b32  	%r13, %r11, 1;
	setp.eq.b32 	%p2, %r13, 1;
	or.pred  	%p3, %p2, %p1;
	add.s32 	%r14, %r4, -1;
	setp.eq.s32 	%p4, %r11, %r14;
	or.pred  	%p5, %p3, %p4;
	@%p5 bra 	$L__BB0_2;
	cvta.to.global.u64 	%rd2, %rd1;
	mad.lo.s32 	%r15, %r4, %r1, %r11;
	mul.wide.s32 	%rd3, %r15, 4;
	add.s64 	%rd4, %rd2, %rd3;
	ld.global.u32 	%r16, [%rd4];
	ld.global.u32 	%r17, [%rd4+4];
	st.global.u32 	[%rd4], %r17;
	st.global.u32 	[%rd4+4], %r16;
$L__BB0_2:
	bar.sync 	0;
	ret;

}


// ===== COMPILED SASS (sm_100) =====

	.target	sm_100

	.elftype	@"ET_EXEC"


//--------------------- .note.nv.tkinfo           --------------------------
	.section	.note.nv.tkinfo,"",@"SHT_NOTE"
	.sectionflags	@"SHF_NOTE_NV_TKINFO"
	.tkinfo
        /*0018*/ 	.word	0x00000002
        /*0030*/ 	.string	""
        /*0030*/ 	.string	"ptxas"
        /*0030*/ 	.string	"Cuda compilation tools, release 13.0, V13.0.88"
        /*0030*/ 	.string	"Build cuda_13.0.r13.0/compiler.36424714_0"
        /*0030*/ 	.string	"-arch sm_100 -m 64 "



//--------------------- .note.nv.cuinfo           --------------------------
	.section	.note.nv.cuinfo,"",@"SHT_NOTE"
	.sectionflags	@"SHF_NOTE_NV_CUINFO"
        /*0018*/ 	.short	0x0002
        /*001a*/ 	.short	0x0064
        /*001c*/ 	.short	0x0082
	.zero		2


//--------------------- .nv.info                  --------------------------
	.section	.nv.info,"",@"SHT_CUDA_INFO"
	.align	4


	//----- nvinfo : EIATTR_REGCOUNT
	.align		4
        /*0000*/ 	.byte	0x04, 0x2f
        /*0002*/ 	.short	(.L_1 - .L_0)
	.align		4
.L_0:
        /*0004*/ 	.word	index@(_Z4swapPii)
        /*0008*/ 	.word	0x0000000a


	//----- nvinfo : EIATTR_FRAME_SIZE
	.align		4
.L_1:
        /*000c*/ 	.byte	0x04, 0x11
        /*000e*/ 	.short	(.L_3 - .L_2)
	.align		4
.L_2:
        /*0010*/ 	.word	index@(_Z4swapPii)
        /*0014*/ 	.word	0x00000000


	//----- nvinfo : EIATTR_MIN_STACK_SIZE
	.align		4
.L_3:
        /*0018*/ 	.byte	0x04, 0x12
        /*001a*/ 	.short	(.L_5 - .L_4)
	.align		4
.L_4:
        /*001c*/ 	.word	index@(_Z4swapPii)
        /*0020*/ 	.word	0x00000000
.L_5:


//--------------------- .nv.compat                --------------------------
	.section	.nv.compat,"",@"SHT_CUDA_COMPAT_INFO"
	.align	4
        /*0000*/ 	.byte	0x02, 0x09, 0x00, 0x00, 0x02, 0x02, 0x01, 0x00, 0x02, 0x05, 0x05, 0x00, 0x03, 0x07, 0x01, 0x01
        /*0010*/ 	.byte	0x02, 0x03, 0x00, 0x00, 0x02, 0x06, 0x01, 0x00, 0x04, 0x0b, 0x08, 0x00, 0x09, 0x00, 0x00, 0x00
        /*0020*/ 	.byte	0x00, 0x00, 0x00, 0x00


//--------------------- .nv.info._Z4swapPii       --------------------------
	.section	.nv.info._Z4swapPii,"",@"SHT_CUDA_INFO"
	.sectionflags	@""
	.align	4


	//----- nvinfo : EIATTR_CUDA_API_VERSION
	.align		4
        /*0000*/ 	.byte	0x04, 0x37
        /*0002*/ 	.short	(.L_7 - .L_6)
.L_6:
        /*0004*/ 	.word	0x00000082


	//----- nvinfo : EIATTR_KPARAM_INFO
	.align		4
.L_7:
        /*0008*/ 	.byte	0x04, 0x17
        /*000a*/ 	.short	(.L_9 - .L_8)
.L_8:
        /*000c*/ 	.word	0x00000000
        /*0010*/ 	.short	0x0001
        /*0012*/ 	.short	0x0008
        /*0014*/ 	.byte	0x00, 0xf0, 0x11, 0x00


	//----- nvinfo : EIATTR_KPARAM_INFO
	.align		4
.L_9:
        /*0018*/ 	.byte	0x04, 0x17
        /*001a*/ 	.short	(.L_11 - .L_10)
.L_10:
        /*001c*/ 	.word	0x00000000
        /*0020*/ 	.short	0x0000
        /*0022*/ 	.short	0x0000
        /*0024*/ 	.byte	0x00, 0xf5, 0x21, 0x00


	//----- nvinfo : EIATTR_SPARSE_MMA_MASK
	.align		4
.L_11:
        /*0028*/ 	.byte	0x03, 0x50
        /*002a*/ 	.short	0x0000


	//----- nvinfo : EIATTR_MAXREG_COUNT
	.align		4
        /*002c*/ 	.byte	0x03, 0x1b
        /*002e*/ 	.short	0x00ff


	//----- nvinfo : EIATTR_NUM_BARRIERS
	.align		4
        /*0030*/ 	.byte	0x02, 0x4c
        /*0032*/ 	.byte	0x01
	.zero		1


	//----- nvinfo : EIATTR_MERCURY_ISA_VERSION
	.align		4
        /*0034*/ 	.byte	0x03, 0x5f
        /*0036*/ 	.short	0x0101


	//----- nvinfo : EIATTR_VRC_CTA_INIT_COUNT
	.align		4
        /*0038*/ 	.byte	0x02, 0x4a
	.zero		1
	.zero		1


	//----- nvinfo : EIATTR_EXIT_INSTR_OFFSETS
	.align		4
        /*003c*/ 	.byte	0x04, 0x1c
        /*003e*/ 	.short	(.L_13 - .L_12)


	//   ....[0]....
.L_12:
        /*0040*/ 	.word	0x000001c0


	//----- nvinfo : EIATTR_CRS_STACK_SIZE
	.align		4
.L_13:
        /*0044*/ 	.byte	0x04, 0x1e
        /*0046*/ 	.short	(.L_15 - .L_14)
.L_14:
        /*0048*/ 	.word	0x00000000


	//----- nvinfo : EIATTR_CBANK_PARAM_SIZE
	.align		4
.L_15:
        /*004c*/ 	.byte	0x03, 0x19
        /*004e*/ 	.short	0x000c


	//----- nvinfo : EIATTR_PARAM_CBANK
	.align		4
        /*0050*/ 	.byte	0x04, 0x0a
        /*0052*/ 	.short	(.L_17 - .L_16)
	.align		4
.L_16:
        /*0054*/ 	.word	index@(.nv.constant0._Z4swapPii)
        /*0058*/ 	.short	0x0380
        /*005a*/ 	.short	0x000c


	//----- nvinfo : EIATTR_SW_WAR
	.align		4
.L_17:
        /*005c*/ 	.byte	0x04, 0x36
        /*005e*/ 	.short	(.L_19 - .L_18)
.L_18:
        /*0060*/ 	.word	0x00000008
.L_19:


//--------------------- .nv.callgraph             --------------------------
	.section	.nv.callgraph,"",@"SHT_CUDA_CALLGRAPH"
	.align	4
	.sectionentsize	8
	.align		4
        /*0000*/ 	.word	0x00000000
	.align		4
        /*0004*/ 	.word	0xffffffff
	.align		4
        /*0008*/ 	.word	0x00000000
	.align		4
        /*000c*/ 	.word	0xfffffffe
	.align		4
        /*0010*/ 	.word	0x00000000
	.align		4
        /*0014*/ 	.word	0xfffffffd
	.align		4
        /*0018*/ 	.word	0x00000000
	.align		4
        /*001c*/ 	.word	0xfffffffc


//--------------------- .text._Z4swapPii          --------------------------
	.section	.text._Z4swapPii,"ax",@progbits
	.align	128
        .global         _Z4swapPii
        .type           _Z4swapPii,@function
        .size           _Z4swapPii,(.L_x_3 - _Z4swapPii)
        .other          _Z4swapPii,@"STO_CUDA_ENTRY STV_DEFAULT"
_Z4swapPii:
.text._Z4swapPii:
[----:B------:R-:W-:Y:S01]  /*0000*/  LDC R1, c[0x0][0x37c] ;  /* 0x0000df00ff017b82 */ /* 0x000fe20000000800 */
[----:B------:R-:W0:Y:S07]  /*0010*/  S2R R3, SR_TID.Y ;  /* 0x0000000000037919 */ /* 0x000e2e0000002200 */
[----:B------:R-:W0:Y:S01]  /*0020*/  LDC R0, c[0x0][0x364] ;  /* 0x0000d900ff007b82 */ /* 0x000e220000000800 */
[----:B------:R-:W1:Y:S01]  /*0030*/  LDCU UR6, c[0x0][0x388] ;  /* 0x00007100ff0677ac */ /* 0x000e620008000800 */
[----:B------:R-:W-:Y:S01]  /*0040*/  BSSY.RECONVERGENT B0, `(.L_x_0) ;  /* 0x0000016000007945 */ /* 0x000fe20003800200 */
[----:B------:R-:W2:Y:S05]  /*0050*/  S2R R2, SR_TID.X ;  /* 0x0000000000027919 */ /* 0x000eaa0000002100 */
[----:B------:R-:W0:Y:S08]  /*0060*/  S2UR UR4, SR_CTAID.Y ;  /* 0x00000000000479c3 */ /* 0x000e300000002600 */
[----:B------:R-:W2:Y:S08]  /*0070*/  S2UR UR5, SR_CTAID.X ;  /* 0x00000000000579c3 */ /* 0x000eb00000002500 */
[----:B------:R-:W2:Y:S01]  /*0080*/  LDC R5, c[0x0][0x360] ;  /* 0x0000d800ff057b82 */ /* 0x000ea20000000800 */
[----:B0-----:R-:W-:Y:S01]  /*0090*/  IMAD R0, R0, UR4, R3 ;  /* 0x0000000400007c24 */ /* 0x001fe2000f8e0203 */
[----:B-1----:R-:W-:Y:S01]  /*00a0*/  UIADD3 UR4, UPT, UPT, UR6, -0x1, URZ ;  /* 0xffffffff06047890 */ /* 0x002fe2000fffe0ff */
[----:B--2---:R-:W-:-:S05]  /*00b0*/  IMAD R5, R5, UR5, R2 ;  /* 0x0000000505057c24 */ /* 0x004fca000f8e0202 */
[----:B------:R-:W-:Y:S02]  /*00c0*/  VIMNMX R2, PT, PT, R0, R5, !PT ;  /* 0x0000000500027248 */ /* 0x000fe40007fe0100 */
[----:B------:R-:W-:Y:S02]  /*00d0*/  LOP3.LUT R3, R5, 0x1, RZ, 0xc0, !PT ;  /* 0x0000000105037812 */ /* 0x000fe400078ec0ff */
[----:B------:R-:W-:-:S04]  /*00e0*/  ISETP.GE.AND P0, PT, R2, UR6, PT ;  /* 0x0000000602007c0c */ /* 0x000fc8000bf06270 */
[----:B------:R-:W-:-:S04]  /*00f0*/  ISETP.EQ.U32.OR P0, PT, R3, 0x1, P0 ;  /* 0x000000010300780c */ /* 0x000fc80000702470 */
[----:B------:R-:W-:-:S13]  /*0100*/  ISETP.EQ.OR P0, PT, R5, UR4, P0 ;  /* 0x0000000405007c0c */ /* 0x000fda0008702670 */
[----:B------:R-:W-:Y:S05]  /*0110*/  @P0 BRA `(.L_x_1) ;  /* 0x0000000000200947 */ /* 0x000fea0003800000 */
[----:B------:R-:W0:Y:S01]  /*0120*/  LDC.64 R2, c[0x0][0x380] ;  /* 0x0000e000ff027b82 */ /* 0x000e220000000a00 */
[----:B------:R-:W1:Y:S01]  /*0130*/  LDCU.64 UR4, c[0x0][0x358] ;  /* 0x00006b00ff0477ac */ /* 0x000e620008000a00 */
[----:B------:R-:W-:-:S04]  /*0140*/  IMAD R5, R0, UR6, R5 ;  /* 0x0000000600057c24 */ /* 0x000fc8000f8e0205 */
[----:B0-----:R-:W-:-:S05]  /*0150*/  IMAD.WIDE R2, R5, 0x4, R2 ;  /* 0x0000000405027825 */ /* 0x001fca00078e0202 */
[----:B-1----:R-:W2:Y:S04]  /*0160*/  LDG.E R7, desc[UR4][R2.64+0x4] ;  /* 0x0000040402077981 */ /* 0x002ea8000c1e1900 */
[----:B------:R-:W3:Y:S04]  /*0170*/  LDG.E R5, desc[UR4][R2.64] ;  /* 0x0000000402057981 */ /* 0x000ee8000c1e1900 */
[----:B--2---:R0:W-:Y:S04]  /*0180*/  STG.E desc[UR4][R2.64], R7 ;  /* 0x0000000702007986 */ /* 0x0041e8000c101904 */
[----:B---3--:R0:W-:Y:S02]  /*0190*/  STG.E desc[UR4][R2.64+0x4], R5 ;  /* 0x0000040502007986 */ /* 0x0081e4000c101904 */
.L_x_1:
[----:B------:R-:W-:Y:S05]  /*01a0*/  BSYNC.RECONVERGENT B0 ;  /* 0x0000000000007941 */ /* 0x000fea0003800200 */
.L_x_0:
[----:B------:R-:W-:Y:S06]  /*01b0*/  BAR.SYNC.DEFER_BLOCKING 0x0 ;  /* 0x0000000000007b1d */ /* 0x000fec0000010000 */
[----:B------:R-:W-:Y:S05]  /*01c0*/  EXIT ;  /* 0x000000000000794d */ /* 0x000fea0003800000 */
.L_x_2:
[----:B------:R-:W-:-:S00]  /*01d0*/  BRA `(.L_x_2) ;  /* 0xfffffffc00fc7947 */ /* 0x000fc0000383ffff */
[----:B------:R-:W-:-:S00]  /*01e0*/  NOP ;  /* 0x0000000000007918 */ /* 0x000fc00000000000 */
        /* <DEDUP_REMOVED lines=9> */
.L_x_3:


//--------------------- .nv.shared.reserved.0     --------------------------
	.section	.nv.shared.reserved.0,"aw",@nobits
	.weak		__nv_reservedSMEM_offset_0_alias
	.size		__nv_reservedSMEM_offset_0_alias, 0, 64
	.other		__nv_reservedSMEM_offset_0_alias,@"STO_CUDA_RESERVED_SHARED STV_DEFAULT"
__nv_reservedSMEM_offset_0_alias:
	.zero		0
	.zero		64


//--------------------- .nv.constant0._Z4swapPii  --------------------------
	.section	.nv.constant0._Z4swapPii,"a",@progbits
	.sectionflags	@""
	.align	4
.nv.constant0._Z4swapPii:
	.zero		908


//--------------------- SYMBOLS --------------------------

	.type		.nv.reservedSmem.offset0,@object
	.size		.nv.reservedSmem.offset0,0x4
